//
// Generated by NVIDIA NVVM Compiler
//
// Compiler Build ID: CL-36424714
// Cuda compilation tools, release 13.0, V13.0.88
// Based on NVVM 20.0.0
//

.version 9.0
.target sm_100
.address_size 64

	// .globl	_Z16floydWarshall_p1Pfmi

.visible .entry _Z16floydWarshall_p1Pfmi(
	.param .u64 .ptr .align 1 _Z16floydWarshall_p1Pfmi_param_0,
	.param .u64 _Z16floydWarshall_p1Pfmi_param_1,
	.param .u32 _Z16floydWarshall_p1Pfmi_param_2
)
{
	.reg .pred 	%p<27>;
	.reg .b32 	%r<30>;
	.reg .b32 	%f<83>;
	.reg .b64 	%rd<42>;

	ld.param.u64 	%rd24, [_Z16floydWarshall_p1Pfmi_param_0];
	ld.param.u64 	%rd25, [_Z16floydWarshall_p1Pfmi_param_1];
	ld.param.u32 	%r15, [_Z16floydWarshall_p1Pfmi_param_2];
	mov.u32 	%r16, %ctaid.x;
	mov.u32 	%r17, %ntid.x;
	mov.u32 	%r18, %tid.x;
	mad.lo.s32 	%r1, %r16, %r17, %r18;
	mov.u32 	%r19, %ctaid.y;
	mov.u32 	%r20, %ntid.y;
	mov.u32 	%r21, %tid.y;
	mad.lo.s32 	%r22, %r19, %r20, %r21;
	max.s32 	%r23, %r1, %r22;
	setp.ge.s32 	%p1, %r23, %r15;
	setp.lt.s32 	%p2, %r15, 1;
	or.pred  	%p3, %p1, %p2;
	@%p3 bra 	$L__BB0_41;
	cvta.to.global.u64 	%rd1, %rd24;
	cvt.s64.s32 	%rd26, %r1;
	mul.lo.s64 	%rd2, %rd25, %rd26;
	mul.wide.u32 	%rd27, %r22, 4;
	add.s64 	%rd3, %rd1, %rd27;
	add.s64 	%rd4, %rd3, %rd2;
	ld.global.f32 	%f66, [%rd4];
	and.b32  	%r3, %r15, 7;
	setp.lt.u32 	%p4, %r15, 8;
	mov.b32 	%r28, 0;
	@%p4 bra 	$L__BB0_20;
	and.b32  	%r28, %r15, 2147483640;
	neg.s32 	%r26, %r28;
	shl.b64 	%rd5, %rd25, 3;
	add.s64 	%rd28, %rd2, %rd1;
	add.s64 	%rd40, %rd28, 16;
	mov.u64 	%rd41, %rd3;
$L__BB0_3:
	.pragma "nounroll";
	ld.global.f32 	%f35, [%rd40+-16];
	ld.global.f32 	%f36, [%rd41];
	add.f32 	%f3, %f35, %f36;
	setp.leu.f32 	%p5, %f66, %f3;
	@%p5 bra 	$L__BB0_5;
	st.global.f32 	[%rd4], %f3;
	mov.f32 	%f66, %f3;
$L__BB0_5:
	ld.global.f32 	%f37, [%rd40+-12];
	add.s64 	%rd9, %rd41, %rd25;
	ld.global.f32 	%f38, [%rd9];
	add.f32 	%f5, %f37, %f38;
	setp.leu.f32 	%p6, %f66, %f5;
	@%p6 bra 	$L__BB0_7;
	st.global.f32 	[%rd4], %f5;
	mov.f32 	%f66, %f5;
$L__BB0_7:
	ld.global.f32 	%f39, [%rd40+-8];
	add.s64 	%rd10, %rd9, %rd25;
	ld.global.f32 	%f40, [%rd10];
	add.f32 	%f7, %f39, %f40;
	setp.leu.f32 	%p7, %f66, %f7;
	@%p7 bra 	$L__BB0_9;
	st.global.f32 	[%rd4], %f7;
	mov.f32 	%f66, %f7;
$L__BB0_9:
	ld.global.f32 	%f41, [%rd40+-4];
	add.s64 	%rd11, %rd10, %rd25;
	ld.global.f32 	%f42, [%rd11];
	add.f32 	%f9, %f41, %f42;
	setp.leu.f32 	%p8, %f66, %f9;
	@%p8 bra 	$L__BB0_11;
	st.global.f32 	[%rd4], %f9;
	mov.f32 	%f66, %f9;
$L__BB0_11:
	ld.global.f32 	%f43, [%rd40];
	add.s64 	%rd12, %rd11, %rd25;
	ld.global.f32 	%f44, [%rd12];
	add.f32 	%f11, %f43, %f44;
	setp.leu.f32 	%p9, %f66, %f11;
	@%p9 bra 	$L__BB0_13;
	st.global.f32 	[%rd4], %f11;
	mov.f32 	%f66, %f11;
$L__BB0_13:
	ld.global.f32 	%f45, [%rd40+4];
	add.s64 	%rd13, %rd12, %rd25;
	ld.global.f32 	%f46, [%rd13];
	add.f32 	%f13, %f45, %f46;
	setp.leu.f32 	%p10, %f66, %f13;
	@%p10 bra 	$L__BB0_15;
	st.global.f32 	[%rd4], %f13;
	mov.f32 	%f66, %f13;
$L__BB0_15:
	ld.global.f32 	%f47, [%rd40+8];
	add.s64 	%rd14, %rd13, %rd25;
	ld.global.f32 	%f48, [%rd14];
	add.f32 	%f15, %f47, %f48;
	setp.leu.f32 	%p11, %f66, %f15;
	@%p11 bra 	$L__BB0_17;
	st.global.f32 	[%rd4], %f15;
	mov.f32 	%f66, %f15;
$L__BB0_17:
	ld.global.f32 	%f49, [%rd40+12];
	add.s64 	%rd29, %rd14, %rd25;
	ld.global.f32 	%f50, [%rd29];
	add.f32 	%f17, %f49, %f50;
	setp.leu.f32 	%p12, %f66, %f17;
	@%p12 bra 	$L__BB0_19;
	st.global.f32 	[%rd4], %f17;
	mov.f32 	%f66, %f17;
$L__BB0_19:
	add.s32 	%r26, %r26, 8;
	add.s64 	%rd41, %rd41, %rd5;
	add.s64 	%rd40, %rd40, 32;
	setp.ne.s32 	%p13, %r26, 0;
	@%p13 bra 	$L__BB0_3;
$L__BB0_20:
	setp.eq.s32 	%p14, %r3, 0;
	@%p14 bra 	$L__BB0_41;
	add.s64 	%rd17, %rd1, %rd2;
	and.b32  	%r9, %r15, 3;
	setp.lt.u32 	%p15, %r3, 4;
	@%p15 bra 	$L__BB0_31;
	cvt.u64.u32 	%rd30, %r28;
	mul.wide.u32 	%rd31, %r28, 4;
	add.s64 	%rd18, %rd17, %rd31;
	ld.global.f32 	%f51, [%rd18];
	mad.lo.s64 	%rd19, %rd25, %rd30, %rd3;
	ld.global.f32 	%f52, [%rd19];
	add.f32 	%f20, %f51, %f52;
	setp.leu.f32 	%p16, %f66, %f20;
	@%p16 bra 	$L__BB0_24;
	st.global.f32 	[%rd4], %f20;
	mov.f32 	%f66, %f20;
$L__BB0_24:
	ld.global.f32 	%f53, [%rd18+4];
	add.s64 	%rd20, %rd19, %rd25;
	ld.global.f32 	%f54, [%rd20];
	add.f32 	%f22, %f53, %f54;
	setp.leu.f32 	%p17, %f66, %f22;
	@%p17 bra 	$L__BB0_26;
	st.global.f32 	[%rd4], %f22;
	mov.f32 	%f66, %f22;
$L__BB0_26:
	ld.global.f32 	%f55, [%rd18+8];
	add.s64 	%rd21, %rd20, %rd25;
	ld.global.f32 	%f56, [%rd21];
	add.f32 	%f24, %f55, %f56;
	setp.leu.f32 	%p18, %f66, %f24;
	@%p18 bra 	$L__BB0_28;
	st.global.f32 	[%rd4], %f24;
	mov.f32 	%f66, %f24;
$L__BB0_28:
	ld.global.f32 	%f57, [%rd18+12];
	add.s64 	%rd32, %rd21, %rd25;
	ld.global.f32 	%f58, [%rd32];
	add.f32 	%f26, %f57, %f58;
	setp.leu.f32 	%p19, %f66, %f26;
	@%p19 bra 	$L__BB0_30;
	st.global.f32 	[%rd4], %f26;
	mov.f32 	%f66, %f26;
$L__BB0_30:
	add.s32 	%r28, %r28, 4;
$L__BB0_31:
	setp.eq.s32 	%p20, %r9, 0;
	@%p20 bra 	$L__BB0_41;
	setp.eq.s32 	%p21, %r9, 1;
	@%p21 bra 	$L__BB0_38;
	cvt.u64.u32 	%rd33, %r28;
	mul.wide.u32 	%rd34, %r28, 4;
	add.s64 	%rd22, %rd17, %rd34;
	ld.global.f32 	%f59, [%rd22];
	mad.lo.s64 	%rd23, %rd25, %rd33, %rd3;
	ld.global.f32 	%f60, [%rd23];
	add.f32 	%f29, %f59, %f60;
	setp.leu.f32 	%p22, %f66, %f29;
	@%p22 bra 	$L__BB0_35;
	st.global.f32 	[%rd4], %f29;
	mov.f32 	%f66, %f29;
$L__BB0_35:
	ld.global.f32 	%f61, [%rd22+4];
	add.s64 	%rd35, %rd23, %rd25;
	ld.global.f32 	%f62, [%rd35];
	add.f32 	%f31, %f61, %f62;
	setp.leu.f32 	%p23, %f66, %f31;
	@%p23 bra 	$L__BB0_37;
	st.global.f32 	[%rd4], %f31;
	mov.f32 	%f66, %f31;
$L__BB0_37:
	add.s32 	%r28, %r28, 2;
$L__BB0_38:
	and.b32  	%r25, %r15, 1;
	setp.eq.b32 	%p24, %r25, 1;
	not.pred 	%p25, %p24;
	@%p25 bra 	$L__BB0_41;
	cvt.u64.u32 	%rd36, %r28;
	mul.wide.u32 	%rd37, %r28, 4;
	add.s64 	%rd38, %rd17, %rd37;
	ld.global.f32 	%f63, [%rd38];
	mad.lo.s64 	%rd39, %rd25, %rd36, %rd3;
	ld.global.f32 	%f64, [%rd39];
	add.f32 	%f34, %f63, %f64;
	setp.leu.f32 	%p26, %f66, %f34;
	@%p26 bra 	$L__BB0_41;
	st.global.f32 	[%rd4], %f34;
$L__BB0_41:
	bar.sync 	0;
	ret;

}


// ===== COMPILED SASS (sm_100) =====

	.target	sm_100

	.elftype	@"ET_EXEC"


//--------------------- .note.nv.tkinfo           --------------------------
	.section	.note.nv.tkinfo,"",@"SHT_NOTE"
	.sectionflags	@"SHF_NOTE_NV_TKINFO"
	.tkinfo
        /*0018*/ 	.word	0x00000002
        /*0030*/ 	.string	""
        /*0030*/ 	.string	"ptxas"
        /*0030*/ 	.string	"Cuda compilation tools, release 13.0, V13.0.88"
        /*0030*/ 	.string	"Build cuda_13.0.r13.0/compiler.36424714_0"
        /*0030*/ 	.string	"-arch sm_100 -m 64 "



//--------------------- .note.nv.cuinfo           --------------------------
	.section	.note.nv.cuinfo,"",@"SHT_NOTE"
	.sectionflags	@"SHF_NOTE_NV_CUINFO"
        /*0018*/ 	.short	0x0002
        /*001a*/ 	.short	0x0064
        /*001c*/ 	.short	0x0082
	.zero		2


//--------------------- .nv.info                  --------------------------
	.section	.nv.info,"",@"SHT_CUDA_INFO"
	.align	4


	//----- nvinfo : EIATTR_REGCOUNT
	.align		4
        /*0000*/ 	.byte	0x04, 0x2f
        /*0002*/ 	.short	(.L_1 - .L_0)
	.align		4
.L_0:
        /*0004*/ 	.word	index@(_Z16floydWarshall_p1Pfmi)
        /*0008*/ 	.word	0x0000001a


	//----- nvinfo : EIATTR_FRAME_SIZE
	.align		4
.L_1:
        /*000c*/ 	.byte	0x04, 0x11
        /*000e*/ 	.short	(.L_3 - .L_2)
	.align		4
.L_2:
        /*0010*/ 	.word	index@(_Z16floydWarshall_p1Pfmi)
        /*0014*/ 	.word	0x00000000


	//----- nvinfo : EIATTR_MIN_STACK_SIZE
	.align		4
.L_3:
        /*0018*/ 	.byte	0x04, 0x12
        /*001a*/ 	.short	(.L_5 - .L_4)
	.align		4
.L_4:
        /*001c*/ 	.word	index@(_Z16floydWarshall_p1Pfmi)
        /*0020*/ 	.word	0x00000000
.L_5:


//--------------------- .nv.compat                --------------------------
	.section	.nv.compat,"",@"SHT_CUDA_COMPAT_INFO"
	.align	4
        /*0000*/ 	.byte	0x02, 0x09, 0x00, 0x00, 0x02, 0x02, 0x01, 0x00, 0x02, 0x05, 0x05, 0x00, 0x03, 0x07, 0x01, 0x01
        /*0010*/ 	.byte	0x02, 0x03, 0x00, 0x00, 0x02, 0x06, 0x01, 0x00, 0x04, 0x0b, 0x08, 0x00, 0x09, 0x00, 0x00, 0x00
        /*0020*/ 	.byte	0x00, 0x00, 0x00, 0x00


//--------------------- .nv.info._Z16floydWarshall_p1Pfmi --------------------------
	.section	.nv.info._Z16floydWarshall_p1Pfmi,"",@"SHT_CUDA_INFO"
	.sectionflags	@""
	.align	4


	//----- nvinfo : EIATTR_CUDA_API_VERSION
	.align		4
        /*0000*/ 	.byte	0x04, 0x37
        /*0002*/ 	.short	(.L_7 - .L_6)
.L_6:
        /*0004*/ 	.word	0x00000082


	//----- nvinfo : EIATTR_KPARAM_INFO
	.align		4
.L_7:
        /*0008*/ 	.byte	0x04, 0x17
        /*000a*/ 	.short	(.L_9 - .L_8)
.L_8:
        /*000c*/ 	.word	0x00000000
        /*0010*/ 	.short	0x0002
        /*0012*/ 	.short	0x0010
        /*0014*/ 	.byte	0x00, 0xf0, 0x11, 0x00


	//----- nvinfo : EIATTR_KPARAM_INFO
	.align		4
.L_9:
        /*0018*/ 	.byte	0x04, 0x17
        /*001a*/ 	.short	(.L_11 - .L_10)
.L_10:
        /*001c*/ 	.word	0x00000000
        /*0020*/ 	.short	0x0001
        /*0022*/ 	.short	0x0008
        /*0024*/ 	.byte	0x00, 0xf0, 0x21, 0x00


	//----- nvinfo : EIATTR_KPARAM_INFO
	.align		4
.L_11:
        /*0028*/ 	.byte	0x04, 0x17
        /*002a*/ 	.short	(.L_13 - .L_12)
.L_12:
        /*002c*/ 	.word	0x00000000
        /*0030*/ 	.short	0x0000
        /*0032*/ 	.short	0x0000
        /*0034*/ 	.byte	0x00, 0xf5, 0x21, 0x00


	//----- nvinfo : EIATTR_SPARSE_MMA_MASK
	.align		4
.L_13:
        /*0038*/ 	.byte	0x03, 0x50
        /*003a*/ 	.short	0x0000


	//----- nvinfo : EIATTR_MAXREG_COUNT
	.align		4
        /*003c*/ 	.byte	0x03, 0x1b
        /*003e*/ 	.short	0x00ff


	//----- nvinfo : EIATTR_NUM_BARRIERS
	.align		4
        /*0040*/ 	.byte	0x02, 0x4c
        /*0042*/ 	.byte	0x01
	.zero		1


	//----- nvinfo : EIATTR_MERCURY_ISA_VERSION
	.align		4
        /*0044*/ 	.byte	0x03, 0x5f
        /*0046*/ 	.short	0x0101


	//----- nvinfo : EIATTR_VRC_CTA_INIT_COUNT
	.align		4
        /*0048*/ 	.byte	0x02, 0x4a
	.zero		1
	.zero		1


	//----- nvinfo : EIATTR_EXIT_INSTR_OFFSETS
	.align		4
        /*004c*/ 	.byte	0x04, 0x1c
        /*004e*/ 	.short	(.L_15 - .L_14)


	//   ....[0]....
.L_14:
        /*0050*/ 	.word	0x00000be0


	//----- nvinfo : EIATTR_CRS_STACK_SIZE
	.align		4
.L_15:
        /*0054*/ 	.byte	0x04, 0x1e
        /*0056*/ 	.short	(.L_17 - .L_16)
.L_16:
        /*0058*/ 	.word	0x00000000


	//----- nvinfo : EIATTR_CBANK_PARAM_SIZE
	.align		4
.L_17:
        /*005c*/ 	.byte	0x03, 0x19
        /*005e*/ 	.short	0x0014


	//----- nvinfo : EIATTR_PARAM_CBANK
	.align		4
        /*0060*/ 	.byte	0x04, 0x0a
        /*0062*/ 	.short	(.L_19 - .L_18)
	.align		4
.L_18:
        /*0064*/ 	.word	index@(.nv.constant0._Z16floydWarshall_p1Pfmi)
        /*0068*/ 	.short	0x0380
        /*006a*/ 	.short	0x0014


	//----- nvinfo : EIATTR_SW_WAR
	.align		4
.L_19:
        /*006c*/ 	.byte	0x04, 0x36
        /*006e*/ 	.short	(.L_21 - .L_20)
.L_20:
        /*0070*/ 	.word	0x00000008
.L_21:


//--------------------- .nv.callgraph             --------------------------
	.section	.nv.callgraph,"",@"SHT_CUDA_CALLGRAPH"
	.align	4
	.sectionentsize	8
	.align		4
        /*0000*/ 	.word	0x00000000
	.align		4
        /*0004*/ 	.word	0xffffffff
	.align		4
        /*0008*/ 	.word	0x00000000
	.align		4
        /*000c*/ 	.word	0xfffffffe
	.align		4
        /*0010*/ 	.word	0x00000000
	.align		4
        /*0014*/ 	.word	0xfffffffd
	.align		4
        /*0018*/ 	.word	0x00000000
	.align		4
        /*001c*/ 	.word	0xfffffffc


//--------------------- .text._Z16floydWarshall_p1Pfmi --------------------------
	.section	.text._Z16floydWarshall_p1Pfmi,"ax",@progbits
	.align	128
        .global         _Z16floydWarshall_p1Pfmi
        .type           _Z16floydWarshall_p1Pfmi,@function
        .size           _Z16floydWarshall_p1Pfmi,(.L_x_7 - _Z16floydWarshall_p1Pfmi)
        .other          _Z16floydWarshall_p1Pfmi,@"STO_CUDA_ENTRY STV_DEFAULT"
_Z16floydWarshall_p1Pfmi:
.text._Z16floydWarshall_p1Pfmi:
[----:B------:R-:W-:Y:S01]  /*0000*/  LDC R1, c[0x0][0x37c] ;  /* 0x0000df00ff017b82 */ /* 0x000fe20000000800 */
[----:B------:R-:W0:Y:S07]  /*0010*/  S2R R0, SR_TID.X ;  /* 0x0000000000007919 */ /* 0x000e2e0000002100 */
[----:B------:R-:W0:Y:S01]  /*0020*/  LDC R11, c[0x0][0x360] ;  /* 0x0000d800ff0b7b82 */ /* 0x000e220000000800 */
[----:B------:R-:W-:Y:S01]  /*0030*/  BSSY.RECONVERGENT B0, `(.L_x_0) ;  /* 0x00000b9000007945 */ /* 0x000fe20003800200 */
[----:B------:R-:W1:Y:S06]  /*0040*/  S2R R3, SR_TID.Y ;  /* 0x0000000000037919 */ /* 0x000e6c0000002200 */
[----:B------:R-:W0:Y:S08]  /*0050*/  S2UR UR4, SR_CTAID.X ;  /* 0x00000000000479c3 */ /* 0x000e300000002500 */
[----:B------:R-:W1:Y:S08]  /*0060*/  S2UR UR5, SR_CTAID.Y ;  /* 0x00000000000579c3 */ /* 0x000e700000002600 */
[----:B------:R-:W1:Y:S08]  /*0070*/  LDC R2, c[0x0][0x364] ;  /* 0x0000d900ff027b82 */ /* 0x000e700000000800 */
[----:B------:R-:W2:Y:S01]  /*0080*/  LDC R15, c[0x0][0x390] ;  /* 0x0000e400ff0f7b82 */ /* 0x000ea20000000800 */
[----:B0-----:R-:W-:-:S02]  /*0090*/  IMAD R11, R11, UR4, R0 ;  /* 0x000000040b0b7c24 */ /* 0x001fc4000f8e0200 */
[----:B-1----:R-:W-:-:S05]  /*00a0*/  IMAD R2, R2, UR5, R3 ;  /* 0x0000000502027c24 */ /* 0x002fca000f8e0203 */
[----:B------:R-:W-:Y:S02]  /*00b0*/  VIMNMX R0, PT, PT, R11, R2, !PT ;  /* 0x000000020b007248 */ /* 0x000fe40007fe0100 */
[----:B--2---:R-:W-:-:S04]  /*00c0*/  ISETP.GE.AND P0, PT, R15, 0x1, PT ;  /* 0x000000010f00780c */ /* 0x004fc80003f06270 */
[----:B------:R-:W-:-:S13]  /*00d0*/  ISETP.GE.OR P0, PT, R0, R15, !P0 ;  /* 0x0000000f0000720c */ /* 0x000fda0004706670 */
[----:B------:R-:W-:Y:S05]  /*00e0*/  @P0 BRA `(.L_x_1) ;  /* 0x0000000800b40947 */ /* 0x000fea0003800000 */
[----:B------:R-:W0:Y:S01]  /*00f0*/  LDC.64 R6, c[0x0][0x380] ;  /* 0x0000e000ff067b82 */ /* 0x000e220000000a00 */
[----:B------:R-:W1:Y:S01]  /*0100*/  LDCU.64 UR6, c[0x0][0x388] ;  /* 0x00007100ff0677ac */ /* 0x000e620008000a00 */
[----:B------:R-:W-:Y:S01]  /*0110*/  SHF.R.S32.HI R8, RZ, 0x1f, R11 ;  /* 0x0000001fff087819 */ /* 0x000fe2000001140b */
[----:B------:R-:W2:Y:S01]  /*0120*/  LDCU.64 UR8, c[0x0][0x358] ;  /* 0x00006b00ff0877ac */ /* 0x000ea20008000a00 */
[----:B------:R-:W-:-:S03]  /*0130*/  ISETP.GE.U32.AND P1, PT, R15, 0x8, PT ;  /* 0x000000080f00780c */ /* 0x000fc60003f26070 */
[----:B-1----:R-:W-:-:S04]  /*0140*/  IMAD R0, R8, UR6, RZ ;  /* 0x0000000608007c24 */ /* 0x002fc8000f8e02ff */
[----:B------:R-:W-:Y:S02]  /*0150*/  IMAD R13, R11, UR7, R0 ;  /* 0x000000070b0d7c24 */ /* 0x000fe4000f8e0200 */
[----:B0-----:R-:W-:-:S04]  /*0160*/  IMAD.WIDE.U32 R2, R2, 0x4, R6 ;  /* 0x0000000402027825 */ /* 0x001fc800078e0006 */
[----:B------:R-:W-:-:S04]  /*0170*/  IMAD.WIDE.U32 R4, R11, UR6, R2 ;  /* 0x000000060b047c25 */ /* 0x000fc8000f8e0002 */
[----:B------:R-:W-:Y:S01]  /*0180*/  IMAD.IADD R5, R5, 0x1, R13 ;  /* 0x0000000105057824 */ /* 0x000fe200078e020d */
[----:B------:R-:W-:Y:S01]  /*0190*/  LOP3.LUT R10, R15, 0x7, RZ, 0xc0, !PT ;  /* 0x000000070f0a7812 */ /* 0x000fe200078ec0ff */
[----:B------:R-:W-:-:S03]  /*01a0*/  IMAD.MOV.U32 R9, RZ, RZ, RZ ;  /* 0x000000ffff097224 */ /* 0x000fc600078e00ff */
[----:B--2---:R0:W5:Y:S01]  /*01b0*/  LDG.E R0, desc[UR8][R4.64] ;  /* 0x0000000804007981 */ /* 0x004162000c1e1900 */
[----:B------:R-:W-:Y:S01]  /*01c0*/  ISETP.NE.AND P0, PT, R10, RZ, PT ;  /* 0x000000ff0a00720c */ /* 0x000fe20003f05270 */
[----:B------:R-:W-:-:S12]  /*01d0*/  @!P1 BRA `(.L_x_2) ;  /* 0x0000000400449947 */ /* 0x000fd80003800000 */
[----:B------:R-:W-:Y:S01]  /*01e0*/  IMAD.WIDE.U32 R6, R11, UR6, R6 ;  /* 0x000000060b067c25 */ /* 0x000fe2000f8e0006 */
[----:B------:R-:W-:Y:S01]  /*01f0*/  LOP3.LUT R9, R15, 0x7ffffff8, RZ, 0xc0, !PT ;  /* 0x7ffffff80f097812 */ /* 0x000fe200078ec0ff */
[----:B------:R-:W1:Y:S02]  /*0200*/  LDCU.64 UR4, c[0x0][0x388] ;  /* 0x00007100ff0477ac */ /* 0x000e640008000a00 */
[----:B------:R-:W-:Y:S01]  /*0210*/  IMAD.MOV.U32 R12, RZ, RZ, R2 ;  /* 0x000000ffff0c7224 */ /* 0x000fe200078e0002 */
[----:B------:R-:W-:Y:S01]  /*0220*/  IADD3 R6, P1, PT, R6, 0x10, RZ ;  /* 0x0000001006067810 */ /* 0x000fe20007f3e0ff */
[----:B------:R-:W-:Y:S01]  /*0230*/  USHF.L.U64.HI UR11, UR6, 0x3, UR7 ;  /* 0x00000003060b7899 */ /* 0x000fe20008010207 */
[----:B------:R-:W-:Y:S01]  /*0240*/  IADD3 R14, PT, PT, -R9, RZ, RZ ;  /* 0x000000ff090e7210 */ /* 0x000fe20007ffe1ff */
[----:B------:R-:W-:Y:S02]  /*0250*/  USHF.L.U32 UR10, UR6, 0x3, URZ ;  /* 0x00000003060a7899 */ /* 0x000fe400080006ff */
[----:B------:R-:W-:-:S02]  /*0260*/  IMAD.X R7, R13, 0x1, R7, P1 ;  /* 0x000000010d077824 */ /* 0x000fc400008e0607 */
[----:B------:R-:W-:-:S08]  /*0270*/  IMAD.MOV.U32 R13, RZ, RZ, R3 ;  /* 0x000000ffff0d7224 */ /* 0x000fd000078e0003 */
.L_x_3:
[----:B--2---:R-:W2:Y:S04]  /*0280*/  LDG.E R16, desc[UR8][R12.64] ;  /* 0x000000080c107981 */ /* 0x004ea8000c1e1900 */
[----:B------:R-:W2:Y:S01]  /*0290*/  LDG.E R15, desc[UR8][R6.64+-0x10] ;  /* 0xfffff008060f7981 */ /* 0x000ea2000c1e1900 */
[----:B-1----:R-:W-:Y:S01]  /*02a0*/  UMOV UR6, UR4 ;  /* 0x0000000400067c82 */ /* 0x002fe20008000000 */
[----:B------:R-:W-:Y:S01]  /*02b0*/  UMOV UR7, UR5 ;  /* 0x0000000500077c82 */ /* 0x000fe20008000000 */
[----:B--2---:R-:W-:Y:S01]  /*02c0*/  FADD R21, R15, R16 ;  /* 0x000000100f157221 */ /* 0x004fe20000000000 */
[----:B------:R-:W-:-:S04]  /*02d0*/  IADD3 R16, P2, PT, R12, UR6, RZ ;  /* 0x000000060c107c10 */ /* 0x000fc8000ff5e0ff */
[----:B-----5:R-:W-:Y:S02]  /*02e0*/  FSETP.GT.AND P1, PT, R0, R21, PT ;  /* 0x000000150000720b */ /* 0x020fe40003f24000 */
[----:B------:R-:W-:-:S11]  /*02f0*/  IADD3.X R17, PT, PT, R13, UR7, RZ, P2, !PT ;  /* 0x000000070d117c10 */ /* 0x000fd600097fe4ff */
[----:B------:R1:W-:Y:S04]  /*0300*/  @P1 STG.E desc[UR8][R4.64], R21 ;  /* 0x0000001504001986 */ /* 0x0003e8000c101908 */
[----:B------:R-:W2:Y:S04]  /*0310*/  LDG.E R18, desc[UR8][R16.64] ;  /* 0x0000000810127981 */ /* 0x000ea8000c1e1900 */
[----:B------:R-:W2:Y:S01]  /*0320*/  LDG.E R15, desc[UR8][R6.64+-0xc] ;  /* 0xfffff408060f7981 */ /* 0x000ea2000c1e1900 */
[----:B------:R-:W-:Y:S02]  /*0330*/  @P1 IMAD.MOV.U32 R0, RZ, RZ, R21 ;  /* 0x000000ffff001224 */ /* 0x000fe400078e0015 */
[----:B--2---:R-:W-:Y:S01]  /*0340*/  FADD R23, R15, R18 ;  /* 0x000000120f177221 */ /* 0x004fe20000000000 */
[----:B------:R-:W-:-:S04]  /*0350*/  IADD3 R18, P2, PT, R16, UR6, RZ ;  /* 0x0000000610127c10 */ /* 0x000fc8000ff5e0ff */
[----:B------:R-:W-:Y:S02]  /*0360*/  FSETP.GT.AND P1, PT, R0, R23, PT ;  /* 0x000000170000720b */ /* 0x000fe40003f24000 */
[----:B------:R-:W-:-:S11]  /*0370*/  IADD3.X R19, PT, PT, R17, UR7, RZ, P2, !PT ;  /* 0x0000000711137c10 */ /* 0x000fd600097fe4ff */
[----:B------:R2:W-:Y:S04]  /*0380*/  @P1 STG.E desc[UR8][R4.64], R23 ;  /* 0x0000001704001986 */ /* 0x0005e8000c101908 */
[----:B------:R-:W1:Y:S04]  /*0390*/  LDG.E R20, desc[UR8][R18.64] ;  /* 0x0000000812147981 */ /* 0x000e68000c1e1900 */
[----:B------:R-:W1:Y:S01]  /*03a0*/  LDG.E R15, desc[UR8][R6.64+-0x8] ;  /* 0xfffff808060f7981 */ /* 0x000e62000c1e1900 */
[----:B------:R-:W-:Y:S01]  /*03b0*/  @P1 IMAD.MOV.U32 R0, RZ, RZ, R23 ;  /* 0x000000ffff001224 */ /* 0x000fe200078e0017 */
[----:B------:R-:W-:-:S04]  /*03c0*/  IADD3 R16, P2, PT, R18, UR6, RZ ;  /* 0x0000000612107c10 */ /* 0x000fc8000ff5e0ff */
[----:B------:R-:W-:Y:S01]  /*03d0*/  IADD3.X R17, PT, PT, R19, UR7, RZ, P2, !PT ;  /* 0x0000000713117c10 */ /* 0x000fe200097fe4ff */
[----:B-1----:R-:W-:-:S05]  /*03e0*/  FADD R21, R15, R20 ;  /* 0x000000140f157221 */ /* 0x002fca0000000000 */
[----:B------:R-:W-:-:S13]  /*03f0*/  FSETP.GT.AND P1, PT, R0, R21, PT ;  /* 0x000000150000720b */ /* 0x000fda0003f24000 */
[----:B------:R1:W-:Y:S04]  /*0400*/  @P1 STG.E desc[UR8][R4.64], R21 ;  /* 0x0000001504001986 */ /* 0x0003e8000c101908 */
[----:B------:R-:W2:Y:S04]  /*0410*/  LDG.E R20, desc[UR8][R16.64] ;  /* 0x0000000810147981 */ /* 0x000ea8000c1e1900 */
[----:B------:R-:W2:Y:S01]  /*0420*/  LDG.E R15, desc[UR8][R6.64+-0x4] ;  /* 0xfffffc08060f7981 */ /* 0x000ea2000c1e1900 */
[----:B------:R-:W-:Y:S01]  /*0430*/  @P1 IMAD.MOV.U32 R0, RZ, RZ, R21 ;  /* 0x000000ffff001224 */ /* 0x000fe200078e0015 */
[----:B------:R-:W-:-:S04]  /*0440*/  IADD3 R18, P2, PT, R16, UR6, RZ ;  /* 0x0000000610127c10 */ /* 0x000fc8000ff5e0ff */
[----:B------:R-:W-:Y:S01]  /*0450*/  IADD3.X R19, PT, PT, R17, UR7, RZ, P2, !PT ;  /* 0x0000000711137c10 */ /* 0x000fe200097fe4ff */
[----:B--2---:R-:W-:-:S05]  /*0460*/  FADD R23, R15, R20 ;  /* 0x000000140f177221 */ /* 0x004fca0000000000 */
[----:B------:R-:W-:-:S13]  /*0470*/  FSETP.GT.AND P1, PT, R0, R23, PT ;  /* 0x000000170000720b */ /* 0x000fda0003f24000 */
        /* <DEDUP_REMOVED lines=11> */
[----:B------:R-:W-:Y:S02]  /*0530*/  @P1 MOV R0, R21 ;  /* 0x0000001500001202 */ /* 0x000fe40000000f00 */
        /* <DEDUP_REMOVED lines=13> */
[----:B------:R-:W3:Y:S04]  /*0610*/  LDG.E R16, desc[UR8][R16.64] ;  /* 0x0000000810107981 */ /* 0x000ee8000c1e1900 */
[----:B------:R1:W3:Y:S01]  /*0620*/  LDG.E R15, desc[UR8][R6.64+0xc] ;  /* 0x00000c08060f7981 */ /* 0x0002e2000c1e1900 */
[----:B------:R-:W-:Y:S01]  /*0630*/  @P1 IMAD.MOV.U32 R0, RZ, RZ, R21 ;  /* 0x000000ffff001224 */ /* 0x000fe200078e0015 */
[----:B------:R-:W-:Y:S01]  /*0640*/  IADD3 R12, P2, PT, R12, UR10, RZ ;  /* 0x0000000a0c0c7c10 */ /* 0x000fe2000ff5e0ff */
[----:B------:R-:W-:-:S03]  /*0650*/  VIADD R14, R14, 0x8 ;  /* 0x000000080e0e7836 */ /* 0x000fc60000000000 */
[----:B------:R-:W-:Y:S02]  /*0660*/  IADD3.X R13, PT, PT, R13, UR11, RZ, P2, !PT ;  /* 0x0000000b0d0d7c10 */ /* 0x000fe400097fe4ff */
[----:B------:R-:W-:Y:S02]  /*0670*/  ISETP.NE.AND P4, PT, R14, RZ, PT ;  /* 0x000000ff0e00720c */ /* 0x000fe40003f85270 */
[----:B-1----:R-:W-:-:S04]  /*0680*/  IADD3 R6, P3, PT, R6, 0x20, RZ ;  /* 0x0000002006067810 */ /* 0x002fc80007f7e0ff */
[----:B------:R-:W-:Y:S01]  /*0690*/  IADD3.X R7, PT, PT, RZ, R7, RZ, P3, !PT ;  /* 0x00000007ff077210 */ /* 0x000fe20001ffe4ff */
[----:B---3--:R-:W-:-:S05]  /*06a0*/  FADD R15, R15, R16 ;  /* 0x000000100f0f7221 */ /* 0x008fca0000000000 */
[----:B------:R-:W-:-:S13]  /*06b0*/  FSETP.GT.AND P1, PT, R0, R15, PT ;  /* 0x0000000f0000720b */ /* 0x000fda0003f24000 */
[----:B------:R2:W-:Y:S01]  /*06c0*/  @P1 STG.E desc[UR8][R4.64], R15 ;  /* 0x0000000f04001986 */ /* 0x0005e2000c101908 */
[----:B------:R-:W-:Y:S01]  /*06d0*/  @P1 IMAD.MOV.U32 R0, RZ, RZ, R15 ;  /* 0x000000ffff001224 */ /* 0x000fe200078e000f */
[----:B------:R-:W-:Y:S06]  /*06e0*/  @P4 BRA `(.L_x_3) ;  /* 0xfffffff800e44947 */ /* 0x000fec000383ffff */
.L_x_2:
[----:B------:R-:W-:Y:S05]  /*06f0*/  @!P0 BRA `(.L_x_1) ;  /* 0x0000000400308947 */ /* 0x000fea0003800000 */
[----:B------:R-:W1:Y:S01]  /*0700*/  LDC.64 R6, c[0x0][0x380] ;  /* 0x0000e000ff067b82 */ /* 0x000e620000000a00 */
[----:B------:R-:W3:Y:S01]  /*0710*/  LDCU UR4, c[0x0][0x390] ;  /* 0x00007200ff0477ac */ /* 0x000ee20008000800 */
[----:B------:R-:W-:Y:S01]  /*0720*/  ISETP.GE.U32.AND P0, PT, R10, 0x4, PT ;  /* 0x000000040a00780c */ /* 0x000fe20003f06070 */
[----:B------:R-:W-:-:S04]  /*0730*/  IMAD R8, R8, UR6, RZ ;  /* 0x0000000608087c24 */ /* 0x000fc8000f8e02ff */
[----:B------:R-:W-:Y:S01]  /*0740*/  IMAD R13, R11, UR7, R8 ;  /* 0x000000070b0d7c24 */ /* 0x000fe2000f8e0208 */
[----:B---3--:R-:W-:-:S04]  /*0750*/  ULOP3.LUT UR5, UR4, 0x3, URZ, 0xc0, !UPT ;  /* 0x0000000304057892 */ /* 0x008fc8000f8ec0ff */
[----:B------:R-:W-:Y:S01]  /*0760*/  UISETP.NE.AND UP0, UPT, UR5, URZ, UPT ;  /* 0x000000ff0500728c */ /* 0x000fe2000bf05270 */
[----:B-1----:R-:W-:-:S04]  /*0770*/  IMAD.WIDE.U32 R6, R11, UR6, R6 ;  /* 0x000000060b067c25 */ /* 0x002fc8000f8e0006 */
[----:B------:R-:W-:Y:S01]  /*0780*/  IMAD.IADD R7, R13, 0x1, R7 ;  /* 0x000000010d077824 */ /* 0x000fe200078e0207 */
[----:B------:R-:W-:Y:S06]  /*0790*/  @!P0 BRA `(.L_x_4) ;  /* 0x0000000000888947 */ /* 0x000fec0003800000 */
[----:B------:R-:W-:-:S04]  /*07a0*/  IMAD.WIDE.U32 R12, R9, UR6, R2 ;  /* 0x00000006090c7c25 */ /* 0x000fc8000f8e0002 */
[----:B------:R-:W-:-:S04]  /*07b0*/  IMAD.WIDE.U32 R10, R9, 0x4, R6 ;  /* 0x00000004090a7825 */ /* 0x000fc800078e0006 */
[----:B------:R-:W-:Y:S01]  /*07c0*/  IMAD R13, R9, UR7, R13 ;  /* 0x00000007090d7c24 */ /* 0x000fe2000f8e020d */
[----:B------:R-:W3:Y:S04]  /*07d0*/  LDG.E R8, desc[UR8][R10.64] ;  /* 0x000000080a087981 */ /* 0x000ee8000c1e1900 */
[----:B--2---:R-:W3:Y:S01]  /*07e0*/  LDG.E R15, desc[UR8][R12.64] ;  /* 0x000000080c0f7981 */ /* 0x004ee2000c1e1900 */
[----:B------:R-:W-:Y:S01]  /*07f0*/  IADD3 R14, P1, PT, R12, UR6, RZ ;  /* 0x000000060c0e7c10 */ /* 0x000fe2000ff3e0ff */
[----:B---3--:R-:W-:-:S03]  /*0800*/  FADD R19, R8, R15 ;  /* 0x0000000f08137221 */ /* 0x008fc60000000000 */
[----:B------:R-:W-:Y:S02]  /*0810*/  IADD3.X R15, PT, PT, R13, UR7, RZ, P1, !PT ;  /* 0x000000070d0f7c10 */ /* 0x000fe40008ffe4ff */
[----:B-----5:R-:W-:-:S13]  /*0820*/  FSETP.GT.AND P0, PT, R0, R19, PT ;  /* 0x000000130000720b */ /* 0x020fda0003f04000 */
        /* <DEDUP_REMOVED lines=19> */
[----:B------:R-:W-:Y:S02]  /*0960*/  @P0 IMAD.MOV.U32 R0, RZ, RZ, R17 ;  /* 0x000000ffff000224 */ /* 0x000fe400078e0011 */
[----:B------:R-:W-:-:S02]  /*0970*/  VIADD R9, R9, 0x4 ;  /* 0x0000000409097836 */ /* 0x000fc40000000000 */
[----:B-1----:R-:W-:-:S05]  /*0980*/  FADD R19, R8, R15 ;  /* 0x0000000f08137221 */ /* 0x002fca0000000000 */
[----:B------:R-:W-:-:S13]  /*0990*/  FSETP.GT.AND P0, PT, R0, R19, PT ;  /* 0x000000130000720b */ /* 0x000fda0003f04000 */
[----:B------:R3:W-:Y:S01]  /*09a0*/  @P0 STG.E desc[UR8][R4.64], R19 ;  /* 0x0000001304000986 */ /* 0x0007e2000c101908 */
[----:B------:R-:W-:-:S07]  /*09b0*/  @P0 IMAD.MOV.U32 R0, RZ, RZ, R19 ;  /* 0x000000ffff000224 */ /* 0x000fce00078e0013 */
.L_x_4:
[----:B------:R-:W-:Y:S05]  /*09c0*/  BRA.U !UP0, `(.L_x_1) ;  /* 0x00000001087c7547 */ /* 0x000fea000b800000 */
[----:B------:R-:W-:Y:S02]  /*09d0*/  UISETP.NE.AND UP0, UPT, UR5, 0x1, UPT ;  /* 0x000000010500788c */ /* 0x000fe4000bf05270 */
[----:B------:R-:W-:-:S04]  /*09e0*/  ULOP3.LUT UR4, UR4, 0x1, URZ, 0xc0, !UPT ;  /* 0x0000000104047892 */ /* 0x000fc8000f8ec0ff */
[----:B------:R-:W-:-:S03]  /*09f0*/  UISETP.NE.U32.AND UP1, UPT, UR4, 0x1, UPT ;  /* 0x000000010400788c */ /* 0x000fc6000bf25070 */
[----:B------:R-:W-:Y:S08]  /*0a00*/  BRA.U !UP0, `(.L_x_5) ;  /* 0x0000000108487547 */ /* 0x000ff0000b800000 */
[----:B------:R-:W-:-:S04]  /*0a10*/  IMAD.WIDE.U32 R10, R9, UR6, R2 ;  /* 0x00000006090a7c25 */ /* 0x000fc8000f8e0002 */
[----:B--2---:R-:W-:-:S04]  /*0a20*/  IMAD.WIDE.U32 R14, R9, 0x4, R6 ;  /* 0x00000004090e7825 */ /* 0x004fc800078e0006 */
[----:B------:R-:W-:Y:S01]  /*0a30*/  IMAD R11, R9, UR7, R11 ;  /* 0x00000007090b7c24 */ /* 0x000fe2000f8e020b */
[----:B------:R-:W3:Y:S04]  /*0a40*/  LDG.E R8, desc[UR8][R14.64] ;  /* 0x000000080e087981 */ /* 0x000ee8000c1e1900 */
[----:B------:R-:W3:Y:S01]  /*0a50*/  LDG.E R13, desc[UR8][R10.64] ;  /* 0x000000080a0d7981 */ /* 0x000ee2000c1e1900 */
[----:B------:R-:W-:Y:S01]  /*0a60*/  IADD3 R12, P1, PT, R10, UR6, RZ ;  /* 0x000000060a0c7c10 */ /* 0x000fe2000ff3e0ff */
[----:B---3--:R-:W-:-:S03]  /*0a70*/  FADD R17, R8, R13 ;  /* 0x0000000d08117221 */ /* 0x008fc60000000000 */
[----:B------:R-:W-:Y:S02]  /*0a80*/  IADD3.X R13, PT, PT, R11, UR7, RZ, P1, !PT ;  /* 0x000000070b0d7c10 */ /* 0x000fe40008ffe4ff */
[----:B-----5:R-:W-:-:S13]  /*0a90*/  FSETP.GT.AND P0, PT, R0, R17, PT ;  /* 0x000000110000720b */ /* 0x020fda0003f04000 */
[----:B------:R1:W-:Y:S04]  /*0aa0*/  @P0 STG.E desc[UR8][R4.64], R17 ;  /* 0x0000001104000986 */ /* 0x0003e8000c101908 */
[----:B------:R-:W2:Y:S04]  /*0ab0*/  LDG.E R8, desc[UR8][R14.64+0x4] ;  /* 0x000004080e087981 */ /* 0x000ea8000c1e1900 */
[----:B------:R-:W2:Y:S01]  /*0ac0*/  LDG.E R13, desc[UR8][R12.64] ;  /* 0x000000080c0d7981 */ /* 0x000ea2000c1e1900 */
[----:B------:R-:W-:Y:S01]  /*0ad0*/  @P0 MOV R0, R17 ;  /* 0x0000001100000202 */ /* 0x000fe20000000f00 */
[----:B------:R-:W-:-:S02]  /*0ae0*/  VIADD R9, R9, 0x2 ;  /* 0x0000000209097836 */ /* 0x000fc40000000000 */
[----:B--2---:R-:W-:-:S05]  /*0af0*/  FADD R19, R8, R13 ;  /* 0x0000000d08137221 */ /* 0x004fca0000000000 */
[----:B------:R-:W-:-:S13]  /*0b00*/  FSETP.GT.AND P0, PT, R0, R19, PT ;  /* 0x000000130000720b */ /* 0x000fda0003f04000 */
[----:B------:R1:W-:Y:S01]  /*0b10*/  @P0 STG.E desc[UR8][R4.64], R19 ;  /* 0x0000001304000986 */ /* 0x0003e2000c101908 */
[----:B------:R-:W-:-:S07]  /*0b20*/  @P0 IMAD.MOV.U32 R0, RZ, RZ, R19 ;  /* 0x000000ffff000224 */ /* 0x000fce00078e0013 */
.L_x_5:
[----:B------:R-:W-:Y:S05]  /*0b30*/  BRA.U UP1, `(.L_x_1) ;  /* 0x0000000101207547 */ /* 0x000fea000b800000 */
[----:B------:R-:W-:-:S04]  /*0b40*/  IMAD.WIDE.U32 R2, R9, UR6, R2 ;  /* 0x0000000609027c25 */ /* 0x000fc8000f8e0002 */
[----:B------:R-:W-:-:S04]  /*0b50*/  IMAD.WIDE.U32 R6, R9, 0x4, R6 ;  /* 0x0000000409067825 */ /* 0x000fc800078e0006 */
[----:B------:R-:W-:Y:S02]  /*0b60*/  IMAD R3, R9, UR7, R3 ;  /* 0x0000000709037c24 */ /* 0x000fe4000f8e0203 */
[----:B------:R-:W4:Y:S04]  /*0b70*/  LDG.E R6, desc[UR8][R6.64] ;  /* 0x0000000806067981 */ /* 0x000f28000c1e1900 */
[----:B------:R-:W4:Y:S02]  /*0b80*/  LDG.E R3, desc[UR8][R2.64] ;  /* 0x0000000802037981 */ /* 0x000f24000c1e1900 */
[----:B----4-:R-:W-:-:S05]  /*0b90*/  FADD R9, R6, R3 ;  /* 0x0000000306097221 */ /* 0x010fca0000000000 */
[----:B-----5:R-:W-:-:S13]  /*0ba0*/  FSETP.GT.AND P0, PT, R0, R9, PT ;  /* 0x000000090000720b */ /* 0x020fda0003f04000 */
[----:B------:R4:W-:Y:S02]  /*0bb0*/  @P0 STG.E desc[UR8][R4.64], R9 ;  /* 0x0000000904000986 */ /* 0x0009e4000c101908 */
.L_x_1:
[----:B------:R-:W-:Y:S05]  /*0bc0*/  BSYNC.RECONVERGENT B0 ;  /* 0x0000000000007941 */ /* 0x000fea0003800200 */
.L_x_0:
[----:B------:R-:W-:Y:S06]  /*0bd0*/  BAR.SYNC.DEFER_BLOCKING 0x0 ;  /* 0x0000000000007b1d */ /* 0x000fec0000010000 */
[----:B------:R-:W-:Y:S05]  /*0be0*/  EXIT ;  /* 0x000000000000794d */ /* 0x000fea0003800000 */
.L_x_6:
[----:B------:R-:W-:-:S00]  /*0bf0*/  BRA `(.L_x_6) ;  /* 0xfffffffc00fc7947 */ /* 0x000fc0000383ffff */
[----:B------:R-:W-:-:S00]  /*0c00*/  NOP ;  /* 0x0000000000007918 */ /* 0x000fc00000000000 */
[----:B------:R-:W-:-:S00]  /*0c10*/  NOP ;  /* 0x0000000000007918 */ /* 0x000fc00000000000 */
[----:B------:R-:W-:-:S00]  /*0c20*/  NOP ;  /* 0x0000000000007918 */ /* 0x000fc00000000000 */
[----:B------:R-:W-:-:S00]  /*0c30*/  NOP ;  /* 0x0000000000007918 */ /* 0x000fc00000000000 */
[----:B------:R-:W-:-:S00]  /*0c40*/  NOP ;  /* 0x0000000000007918 */ /* 0x000fc00000000000 */
[----:B------:R-:W-:-:S00]  /*0c50*/  NOP ;  /* 0x0000000000007918 */ /* 0x000fc00000000000 */
[----:B------:R-:W-:-:S00]  /*0c60*/  NOP ;  /* 0x0000000000007918 */ /* 0x000fc00000000000 */
[----:B------:R-:W-:-:S00]  /*0c70*/  NOP ;  /* 0x0000000000007918 */ /* 0x000fc00000000000 */
.L_x_7:


//--------------------- .nv.shared.reserved.0     --------------------------
	.section	.nv.shared.reserved.0,"aw",@nobits
	.weak		__nv_reservedSMEM_offset_0_alias
	.size		__nv_reservedSMEM_offset_0_alias, 0, 64
	.other		__nv_reservedSMEM_offset_0_alias,@"STO_CUDA_RESERVED_SHARED STV_DEFAULT"
__nv_reservedSMEM_offset_0_alias:
	.zero		0
	.zero		64


//--------------------- .nv.constant0._Z16floydWarshall_p1Pfmi --------------------------
	.section	.nv.constant0._Z16floydWarshall_p1Pfmi,"a",@progbits
	.sectionflags	@""
	.align	4
.nv.constant0._Z16floydWarshall_p1Pfmi:
	.zero		916


//--------------------- SYMBOLS --------------------------

	.type		.nv.reservedSmem.offset0,@object
	.size		.nv.reservedSmem.offset0,0x4
